	.headerflags	@"EF_CUDA_TEXMODE_UNIFIED EF_CUDA_64BIT_ADDRESS EF_CUDA_ACCELERATORS EF_CUDA_SM90 EF_CUDA_VIRTUAL_SM(EF_CUDA_SM90)"
	.elftype	@"ET_EXEC"


//--------------------- .nv.info                  --------------------------
	.section	.nv.info,"",@"SHT_CUDA_INFO"
	.align	4


	//----- nvinfo : EIATTR_REGCOUNT
	.align		4
        /*0000*/ 	.byte	0x04, 0x2f
        /*0002*/ 	.short	(.L_1 - .L_0)
	.align		4
.L_0:
        /*0004*/ 	.word	index@(triton_poi_fused__to_copy_arange_clamp_mul_sub_12)
        /*0008*/ 	.word	0x0000000a


	//----- nvinfo : EIATTR_MIN_STACK_SIZE
	.align		4
.L_1:
        /*000c*/ 	.byte	0x04, 0x12
        /*000e*/ 	.short	(.L_3 - .L_2)
	.align		4
.L_2:
        /*0010*/ 	.word	index@(triton_poi_fused__to_copy_arange_clamp_mul_sub_12)
        /*0014*/ 	.word	0x00000000


	//----- nvinfo : EIATTR_FRAME_SIZE
	.align		4
.L_3:
        /*0018*/ 	.byte	0x04, 0x11
        /*001a*/ 	.short	(.L_5 - .L_4)
	.align		4
.L_4:
        /*001c*/ 	.word	index@(triton_poi_fused__to_copy_arange_clamp_mul_sub_12)
        /*0020*/ 	.word	0x00000000


	//----- nvinfo : EIATTR_MIN_STACK_SIZE
	.align		4
.L_5:
        /*0024*/ 	.byte	0x04, 0x12
        /*0026*/ 	.short	(.L_7 - .L_6)
	.align		4
.L_6:
        /*0028*/ 	.word	index@(triton_poi_fused__to_copy_arange_clamp_mul_sub_12)
        /*002c*/ 	.word	0x00000000
.L_7:


//--------------------- .nv.info.triton_poi_fused__to_copy_arange_clamp_mul_sub_12 --------------------------
	.section	.nv.info.triton_poi_fused__to_copy_arange_clamp_mul_sub_12,"",@"SHT_CUDA_INFO"
	.sectionflags	@""
	.align	4


	//----- nvinfo : EIATTR_CUDA_API_VERSION
	.align		4
        /*0000*/ 	.byte	0x04, 0x37
        /*0002*/ 	.short	(.L_9 - .L_8)
.L_8:
        /*0004*/ 	.word	0x0000007c


	//----- nvinfo : EIATTR_KPARAM_INFO
	.align		4
.L_9:
        /*0008*/ 	.byte	0x04, 0x17
        /*000a*/ 	.short	(.L_11 - .L_10)
.L_10:
        /*000c*/ 	.word	0x00000000
        /*0010*/ 	.short	0x0001
        /*0012*/ 	.short	0x0008
        /*0014*/ 	.byte	0x00, 0xf0, 0x11, 0x00


	//----- nvinfo : EIATTR_KPARAM_INFO
	.align		4
.L_11:
        /*0018*/ 	.byte	0x04, 0x17
        /*001a*/ 	.short	(.L_13 - .L_12)
.L_12:
        /*001c*/ 	.word	0x00000000
        /*0020*/ 	.short	0x0000
        /*0022*/ 	.short	0x0000
        /*0024*/ 	.byte	0x00, 0xf4, 0x21, 0x00


	//----- nvinfo : EIATTR_SPARSE_MMA_MASK
	.align		4
.L_13:
        /*0028*/ 	.byte	0x03, 0x50
        /*002a*/ 	.short	0x0000


	//----- nvinfo : EIATTR_MAXREG_COUNT
	.align		4
        /*002c*/ 	.byte	0x03, 0x1b
        /*002e*/ 	.short	0x00ff


	//----- nvinfo : EIATTR_EXIT_INSTR_OFFSETS
	.align		4
        /*0030*/ 	.byte	0x04, 0x1c
        /*0032*/ 	.short	(.L_15 - .L_14)


	//   ....[0]....
.L_14:
        /*0034*/ 	.word	0x000000f0


	//   ....[1]....
        /*0038*/ 	.word	0x00000120


	//----- nvinfo : EIATTR_REQNTID
	.align		4
.L_15:
        /*003c*/ 	.byte	0x04, 0x10
        /*003e*/ 	.short	(.L_17 - .L_16)
.L_16:
        /*0040*/ 	.word	0x00000020
        /*0044*/ 	.word	0x00000001
        /*0048*/ 	.word	0x00000001


	//----- nvinfo : EIATTR_CBANK_PARAM_SIZE
	.align		4
.L_17:
        /*004c*/ 	.byte	0x03, 0x19
        /*004e*/ 	.short	0x000c


	//----- nvinfo : EIATTR_PARAM_CBANK
	.align		4
        /*0050*/ 	.byte	0x04, 0x0a
        /*0052*/ 	.short	(.L_19 - .L_18)
	.align		4
.L_18:
        /*0054*/ 	.word	index@(.nv.constant0.triton_poi_fused__to_copy_arange_clamp_mul_sub_12)
        /*0058*/ 	.short	0x0210
        /*005a*/ 	.short	0x000c


	//----- nvinfo : EIATTR_SW_WAR
	.align		4
.L_19:
        /*005c*/ 	.byte	0x04, 0x36
        /*005e*/ 	.short	(.L_21 - .L_20)
.L_20:
        /*0060*/ 	.word	0x00000008
.L_21:


//--------------------- .nv.callgraph             --------------------------
	.section	.nv.callgraph,"",@"SHT_CUDA_CALLGRAPH"
	.align	4
	.sectionentsize	8
	.align		4
        /*0000*/ 	.word	0x00000000
	.align		4
        /*0004*/ 	.word	0xffffffff
	.align		4
        /*0008*/ 	.word	0x00000000
	.align		4
        /*000c*/ 	.word	0xfffffffe
	.align		4
        /*0010*/ 	.word	0x00000000
	.align		4
        /*0014*/ 	.word	0xfffffffd
	.align		4
        /*0018*/ 	.word	0x00000000
	.align		4
        /*001c*/ 	.word	0xfffffffc


//--------------------- .text.triton_poi_fused__to_copy_arange_clamp_mul_sub_12 --------------------------
	.section	.text.triton_poi_fused__to_copy_arange_clamp_mul_sub_12,"ax",@progbits
	.align	128
        .global         triton_poi_fused__to_copy_arange_clamp_mul_sub_12
        .type           triton_poi_fused__to_copy_arange_clamp_mul_sub_12,@function
        .size           triton_poi_fused__to_copy_arange_clamp_mul_sub_12,(.L_x_1 - triton_poi_fused__to_copy_arange_clamp_mul_sub_12)
        .other          triton_poi_fused__to_copy_arange_clamp_mul_sub_12,@"STO_CUDA_ENTRY STV_DEFAULT"
triton_poi_fused__to_copy_arange_clamp_mul_sub_12:
.text.triton_poi_fused__to_copy_arange_clamp_mul_sub_12:
[----:B------:R-:W0:Y:S02]  /*0000*/  LDC R1, c[0x0][0x28] ;  /* 0x00000a00ff017b82 */ /* 0x000e240000000800 */
[----:B------:R-:W1:Y:S01]  /*0010*/  S2R R6, SR_TID.X ;  /* 0x0000000000067919 */ /* 0x000e620000002100 */
[----:B------:R-:W2:Y:S01]  /*0020*/  LDC.64 R2, c[0x0][0x210] ;  /* 0x00008400ff027b82 */ /* 0x000ea20000000a00 */
[----:B------:R-:W3:Y:S01]  /*0030*/  S2R R5, SR_CTAID.X ;  /* 0x0000000000057919 */ /* 0x000ee20000002500 */
[C---:B-1----:R-:W-:Y:S02]  /*0040*/  LOP3.LUT R0, R6.reuse, 0x3, RZ, 0xc0, !PT ;  /* 0x0000000306007812 */ /* 0x042fe400078ec0ff */
[----:B------:R-:W-:-:S03]  /*0050*/  LOP3.LUT P0, RZ, R6, 0x1c, RZ, 0xc0, !PT ;  /* 0x0000001c06ff7812 */ /* 0x000fc6000780c0ff */
[----:B---3--:R-:W-:-:S04]  /*0060*/  IMAD R5, R5, 0x4, R0 ;  /* 0x0000000405057824 */ /* 0x008fc800078e0200 */
[C---:B--2---:R-:W-:Y:S01]  /*0070*/  IMAD.WIDE R2, R5.reuse, 0x4, R2 ;  /* 0x0000000405027825 */ /* 0x044fe200078e0202 */
[----:B------:R-:W-:Y:S02]  /*0080*/  I2FP.F32.S32 R0, R5 ;  /* 0x0000000500007245 */ /* 0x000fe40000201400 */
[----:B------:R-:W-:-:S03]  /*0090*/  ISETP.LT.AND P0, PT, R5, 0x4, !P0 ;  /* 0x000000040500780c */ /* 0x000fc60004701270 */
[----:B------:R-:W-:-:S05]  /*00a0*/  FMUL R0, R0, 0.6666666865348815918 ;  /* 0x3f2aaaab00007820 */ /* 0x000fca0000400000 */
[----:B------:R-:W-:-:S04]  /*00b0*/  FMNMX R0, RZ, R0, !PT ;  /* 0x00000000ff007209 */ /* 0x000fc80007800000 */
[----:B------:R-:W1:Y:S02]  /*00c0*/  F2I.TRUNC.NTZ R4, R0 ;  /* 0x0000000000047305 */ /* 0x000e64000020f100 */
[----:B-1----:R-:W-:-:S05]  /*00d0*/  I2FP.F32.S32 R7, R4 ;  /* 0x0000000400077245 */ /* 0x002fca0000201400 */
[----:B------:R-:W-:Y:S01]  /*00e0*/  FADD.SAT R7, R0, -R7 ;  /* 0x8000000700077221 */ /* 0x000fe20000002000 */
[----:B------:R-:W-:Y:S06]  /*00f0*/  @!P0 EXIT ;  /* 0x000000000000894d */ /* 0x000fec0003800000 */
[----:B------:R-:W-:Y:S02]  /*0100*/  ULDC.64 UR4, c[0x0][0x208] ;  /* 0x0000820000047ab9 */ /* 0x000fe40000000a00 */
[----:B------:R-:W-:Y:S01]  /*0110*/  STG.E desc[UR4][R2.64], R7 ;  /* 0x0000000702007986 */ /* 0x000fe2000c101904 */
[----:B------:R-:W-:Y:S05]  /*0120*/  EXIT ;  /* 0x000000000000794d */ /* 0x000fea0003800000 */
.L_x_0:
[----:B------:R-:W-:-:S00]  /*0130*/  BRA `(.L_x_0) ;  /* 0xfffffffc00fc7947 */ /* 0x000fc0000383ffff */
[----:B------:R-:W-:-:S00]  /*0140*/  NOP ;  /* 0x0000000000007918 */ /* 0x000fc00000000000 */
        /* <DEDUP_REMOVED lines=11> */
.L_x_1:


//--------------------- .nv.constant0.triton_poi_fused__to_copy_arange_clamp_mul_sub_12 --------------------------
	.section	.nv.constant0.triton_poi_fused__to_copy_arange_clamp_mul_sub_12,"a",@progbits
	.sectionflags	@""
	.align	4
.nv.constant0.triton_poi_fused__to_copy_arange_clamp_mul_sub_12:
	.zero		540
